	.headerflags	@"EF_CUDA_TEXMODE_UNIFIED EF_CUDA_64BIT_ADDRESS EF_CUDA_SM89 EF_CUDA_VIRTUAL_SM(EF_CUDA_SM89)"
	.elftype	@"ET_EXEC"


//--------------------- .nv.info                  --------------------------
	.section	.nv.info,"",@"SHT_CUDA_INFO"
	.align	4


	//----- nvinfo : EIATTR_REGCOUNT
	.align		4
        /*0000*/ 	.byte	0x04, 0x2f
        /*0002*/ 	.short	(.L_1 - .L_0)
	.align		4
.L_0:
        /*0004*/ 	.word	index@(triton__0d1d2d3d4de)
        /*0008*/ 	.word	0x00000020


	//----- nvinfo : EIATTR_MAX_STACK_SIZE
	.align		4
.L_1:
        /*000c*/ 	.byte	0x04, 0x23
        /*000e*/ 	.short	(.L_3 - .L_2)
	.align		4
.L_2:
        /*0010*/ 	.word	index@(triton__0d1d2d3d4de)
        /*0014*/ 	.word	0x00000000


	//----- nvinfo : EIATTR_MIN_STACK_SIZE
	.align		4
.L_3:
        /*0018*/ 	.byte	0x04, 0x12
        /*001a*/ 	.short	(.L_5 - .L_4)
	.align		4
.L_4:
        /*001c*/ 	.word	index@(triton__0d1d2d3d4de)
        /*0020*/ 	.word	0x00000000


	//----- nvinfo : EIATTR_FRAME_SIZE
	.align		4
.L_5:
        /*0024*/ 	.byte	0x04, 0x11
        /*0026*/ 	.short	(.L_7 - .L_6)
	.align		4
.L_6:
        /*0028*/ 	.word	index@(triton__0d1d2d3d4de)
        /*002c*/ 	.word	0x00000000
.L_7:


//--------------------- .nv.info.triton__0d1d2d3d4de --------------------------
	.section	.nv.info.triton__0d1d2d3d4de,"",@"SHT_CUDA_INFO"
	.align	4


	//----- nvinfo : EIATTR_CUDA_API_VERSION
	.align		4
        /*0000*/ 	.byte	0x04, 0x37
        /*0002*/ 	.short	(.L_9 - .L_8)
.L_8:
        /*0004*/ 	.word	0x0000007b


	//----- nvinfo : EIATTR_PARAM_CBANK
	.align		4
.L_9:
        /*0008*/ 	.byte	0x04, 0x0a
        /*000a*/ 	.short	(.L_11 - .L_10)
	.align		4
.L_10:
        /*000c*/ 	.word	index@(.nv.constant0.triton__0d1d2d3d4de)
        /*0010*/ 	.short	0x0160
        /*0012*/ 	.short	0x0024


	//----- nvinfo : EIATTR_CBANK_PARAM_SIZE
	.align		4
.L_11:
        /*0014*/ 	.byte	0x03, 0x19
        /*0016*/ 	.short	0x0024


	//----- nvinfo : EIATTR_KPARAM_INFO
	.align		4
        /*0018*/ 	.byte	0x04, 0x17
        /*001a*/ 	.short	(.L_13 - .L_12)
.L_12:
        /*001c*/ 	.word	0x00000000
        /*0020*/ 	.short	0x0004
        /*0022*/ 	.short	0x0020
        /*0024*/ 	.byte	0x00, 0xf0, 0x11, 0x00


	//----- nvinfo : EIATTR_KPARAM_INFO
	.align		4
.L_13:
        /*0028*/ 	.byte	0x04, 0x17
        /*002a*/ 	.short	(.L_15 - .L_14)
.L_14:
        /*002c*/ 	.word	0x00000000
        /*0030*/ 	.short	0x0003
        /*0032*/ 	.short	0x0018
        /*0034*/ 	.byte	0x00, 0xf0, 0x21, 0x00


	//----- nvinfo : EIATTR_KPARAM_INFO
	.align		4
.L_15:
        /*0038*/ 	.byte	0x04, 0x17
        /*003a*/ 	.short	(.L_17 - .L_16)
.L_16:
        /*003c*/ 	.word	0x00000000
        /*0040*/ 	.short	0x0002
        /*0042*/ 	.short	0x0010
        /*0044*/ 	.byte	0x00, 0xf0, 0x21, 0x00


	//----- nvinfo : EIATTR_KPARAM_INFO
	.align		4
.L_17:
        /*0048*/ 	.byte	0x04, 0x17
        /*004a*/ 	.short	(.L_19 - .L_18)
.L_18:
        /*004c*/ 	.word	0x00000000
        /*0050*/ 	.short	0x0001
        /*0052*/ 	.short	0x0008
        /*0054*/ 	.byte	0x00, 0xf0, 0x21, 0x00


	//----- nvinfo : EIATTR_KPARAM_INFO
	.align		4
.L_19:
        /*0058*/ 	.byte	0x04, 0x17
        /*005a*/ 	.short	(.L_21 - .L_20)
.L_20:
        /*005c*/ 	.word	0x00000000
        /*0060*/ 	.short	0x0000
        /*0062*/ 	.short	0x0000
        /*0064*/ 	.byte	0x00, 0xf0, 0x21, 0x00


	//----- nvinfo : EIATTR_MAXREG_COUNT
	.align		4
.L_21:
        /*0068*/ 	.byte	0x03, 0x1b
        /*006a*/ 	.short	0x00ff


	//----- nvinfo : EIATTR_EXIT_INSTR_OFFSETS
	.align		4
        /*006c*/ 	.byte	0x04, 0x1c
        /*006e*/ 	.short	(.L_23 - .L_22)


	//   ....[0]....
.L_22:
        /*0070*/ 	.word	0x00000370


	//   ....[1]....
        /*0074*/ 	.word	0x00000390


	//----- nvinfo : EIATTR_MAX_THREADS
	.align		4
.L_23:
        /*0078*/ 	.byte	0x04, 0x05
        /*007a*/ 	.short	(.L_25 - .L_24)
.L_24:
        /*007c*/ 	.word	0x00000080
        /*0080*/ 	.word	0x00000001
        /*0084*/ 	.word	0x00000001
.L_25:


//--------------------- .nv.rel.action            --------------------------
	.section	.nv.rel.action,"",@"SHT_CUDA_RELOCINFO"
	.align	8
	.sectionentsize	8
        /*0000*/ 	.byte	0x73, 0x00, 0x00, 0x00, 0x00, 0x00, 0x00, 0x00, 0x00, 0x00, 0x00, 0x11, 0x25, 0x00, 0x05, 0x36


//--------------------- .nv.constant0.triton__0d1d2d3d4de --------------------------
	.section	.nv.constant0.triton__0d1d2d3d4de,"a",@progbits
	.align	4
.nv.constant0.triton__0d1d2d3d4de:
	.zero		388


//--------------------- .text.triton__0d1d2d3d4de --------------------------
	.section	.text.triton__0d1d2d3d4de,"ax",@progbits
	.sectioninfo	@"SHI_REGISTERS=32"
	.align	128
        .global         triton__0d1d2d3d4de
        .type           triton__0d1d2d3d4de,@function
        .size           triton__0d1d2d3d4de,(.L_x_1 - triton__0d1d2d3d4de)
        .other          triton__0d1d2d3d4de,@"STO_CUDA_ENTRY STV_DEFAULT"
triton__0d1d2d3d4de:
.text.triton__0d1d2d3d4de:
[----:B------:R-:W-:-:S02]  /*0000*/  MOV R1, c[0x0][0x28] ;  /* 0x00000a0000017a02 */ /* 0x000fc40000000f00 */
[----:B------:R-:W0:Y:S01]  /*0010*/  S2R R0, SR_TID.X ;  /* 0x0000000000007919 */ /* 0x000e220000002100 */
[----:B------:R-:W-:Y:S01]  /*0020*/  MOV R19, 0x2 ;  /* 0x0000000200137802 */ /* 0x000fe20000000f00 */
[----:B------:R-:W-:Y:S01]  /*0030*/  ULDC.64 UR4, c[0x0][0x118] ;  /* 0x0000460000047ab9 */ /* 0x000fe20000000a00 */
[----:B------:R-:W-:Y:S01]  /*0040*/  PRMT R22, RZ, 0x7610, R22 ;  /* 0x00007610ff167816 */ /* 0x000fe20000000016 */
[----:B------:R-:W1:Y:S01]  /*0050*/  S2R R3, SR_CTAID.X ;  /* 0x0000000000037919 */ /* 0x000e620000002500 */
[----:B------:R-:W-:Y:S02]  /*0060*/  PRMT R7, RZ, 0x7610, R7 ;  /* 0x00007610ff077816 */ /* 0x000fe40000000007 */
[----:B0-----:R-:W-:-:S04]  /*0070*/  LOP3.LUT R0, R0, 0x7f, RZ, 0xc0, !PT ;  /* 0x0000007f00007812 */ /* 0x001fc800078ec0ff */
[----:B-1----:R-:W-:-:S04]  /*0080*/  LEA R0, R3, R0, 0x7 ;  /* 0x0000000003007211 */ /* 0x002fc800078e38ff */
[C---:B------:R-:W-:Y:S01]  /*0090*/  ISETP.GE.AND P0, PT, R0.reuse, 0x900, PT ;  /* 0x000009000000780c */ /* 0x040fe20003f06270 */
[C---:B------:R-:W-:Y:S01]  /*00a0*/  IMAD.WIDE R8, R0.reuse, R19, c[0x0][0x168] ;  /* 0x00005a0000087625 */ /* 0x040fe200078e0213 */
[C---:B------:R-:W-:Y:S02]  /*00b0*/  IADD3 R10, R0.reuse, 0x900, RZ ;  /* 0x00000900000a7810 */ /* 0x040fe40007ffe0ff */
[----:B------:R-:W-:-:S03]  /*00c0*/  IADD3 R16, R0, 0x1200, RZ ;  /* 0x0000120000107810 */ /* 0x000fc60007ffe0ff */
[----:B------:R-:W-:Y:S01]  /*00d0*/  IMAD.WIDE R12, R10, R19, c[0x0][0x168] ;  /* 0x00005a000a0c7625 */ /* 0x000fe200078e0213 */
[----:B------:R-:W-:-:S03]  /*00e0*/  MOV R3, c[0x0][0x174] ;  /* 0x00005d0000037a02 */ /* 0x000fc60000000f00 */
[----:B------:R-:W-:Y:S02]  /*00f0*/  IMAD.MOV.U32 R5, RZ, RZ, 0x4 ;  /* 0x00000004ff057424 */ /* 0x000fe400078e00ff */
[----:B------:R-:W-:Y:S01]  /*0100*/  IMAD.MOV.U32 R2, RZ, RZ, c[0x0][0x170] ;  /* 0x00005c00ff027624 */ /* 0x000fe200078e00ff */
[----:B------:R0:W2:Y:S01]  /*0110*/  @!P0 LDG.E.U16 R22, [R12.64] ;  /* 0x000000040c168981 */ /* 0x0000a2000c1e1500 */
[----:B------:R-:W-:Y:S01]  /*0120*/  PRMT R25, RZ, 0x7610, R25 ;  /* 0x00007610ff197816 */ /* 0x000fe20000000019 */
[----:B------:R-:W-:Y:S01]  /*0130*/  IMAD.WIDE R14, R16, R19, c[0x0][0x168] ;  /* 0x00005a00100e7625 */ /* 0x000fe200078e0213 */
[----:B------:R-:W-:Y:S01]  /*0140*/  IADD3 R28, R0, 0x1b00, RZ ;  /* 0x00001b00001c7810 */ /* 0x000fe20007ffe0ff */
[----:B------:R1:W3:Y:S01]  /*0150*/  @!P0 LDG.E.U16 R7, [R8.64] ;  /* 0x0000000408078981 */ /* 0x0002e2000c1e1500 */
[----:B------:R-:W-:Y:S01]  /*0160*/  MOV R21, RZ ;  /* 0x000000ff00157202 */ /* 0x000fe20000000f00 */
[----:B------:R-:W-:Y:S01]  /*0170*/  IMAD.WIDE R10, R10, R5, c[0x0][0x160] ;  /* 0x000058000a0a7625 */ /* 0x000fe200078e0205 */
[----:B------:R-:W-:Y:S01]  /*0180*/  PRMT R6, RZ, 0x7610, R6 ;  /* 0x00007610ff067816 */ /* 0x000fe20000000006 */
[----:B------:R4:W5:Y:S01]  /*0190*/  LDG.E R23, [R2.64+0x4] ;  /* 0x0000040402177981 */ /* 0x000962000c1e1900 */
[----:B------:R-:W-:Y:S01]  /*01a0*/  MOV R4, RZ ;  /* 0x000000ff00047202 */ /* 0x000fe20000000f00 */
[----:B------:R-:W-:-:S02]  /*01b0*/  IMAD.WIDE R18, R28, R19, c[0x0][0x168] ;  /* 0x00005a001c127625 */ /* 0x000fc400078e0213 */
[----:B------:R-:W5:Y:S02]  /*01c0*/  @!P0 LDG.E.U16 R25, [R14.64] ;  /* 0x000000040e198981 */ /* 0x000f64000c1e1500 */
[----:B-1----:R-:W-:Y:S02]  /*01d0*/  IMAD.WIDE R8, R0, R5, c[0x0][0x160] ;  /* 0x0000580000087625 */ /* 0x002fe400078e0205 */
[----:B------:R4:W5:Y:S01]  /*01e0*/  LDG.E R20, [R2.64] ;  /* 0x0000000402147981 */ /* 0x000962000c1e1900 */
[----:B------:R-:W-:-:S03]  /*01f0*/  MOV R24, RZ ;  /* 0x000000ff00187202 */ /* 0x000fc60000000f00 */
[----:B------:R-:W5:Y:S01]  /*0200*/  @!P0 LDG.E R21, [R10.64] ;  /* 0x000000040a158981 */ /* 0x000f62000c1e1900 */
[----:B0-----:R-:W-:-:S03]  /*0210*/  IMAD.WIDE R12, R16, R5, c[0x0][0x160] ;  /* 0x00005800100c7625 */ /* 0x001fc600078e0205 */
[----:B------:R-:W5:Y:S01]  /*0220*/  @!P0 LDG.E.U16 R6, [R18.64] ;  /* 0x0000000412068981 */ /* 0x000f62000c1e1500 */
[----:B------:R-:W-:-:S03]  /*0230*/  MOV R27, RZ ;  /* 0x000000ff001b7202 */ /* 0x000fc60000000f00 */
[----:B------:R5:W5:Y:S01]  /*0240*/  @!P0 LDG.E R4, [R8.64] ;  /* 0x0000000408048981 */ /* 0x000b62000c1e1900 */
[----:B------:R-:W-:-:S03]  /*0250*/  IMAD.WIDE R16, R28, R5, c[0x0][0x160] ;  /* 0x000058001c107625 */ /* 0x000fc600078e0205 */
[----:B------:R4:W5:Y:S04]  /*0260*/  LDG.E R26, [R2.64+0x8] ;  /* 0x00000804021a7981 */ /* 0x000968000c1e1900 */
[----:B------:R4:W5:Y:S04]  /*0270*/  LDG.E R29, [R2.64+0xc] ;  /* 0x00000c04021d7981 */ /* 0x000968000c1e1900 */
[----:B------:R-:W5:Y:S04]  /*0280*/  @!P0 LDG.E R24, [R12.64] ;  /* 0x000000040c188981 */ /* 0x000f68000c1e1900 */
[----:B------:R-:W5:Y:S01]  /*0290*/  @!P0 LDG.E R27, [R16.64] ;  /* 0x00000004101b8981 */ /* 0x000f62000c1e1900 */
[----:B----4-:R-:W-:-:S04]  /*02a0*/  IMAD.WIDE R2, R0, R5, c[0x0][0x178] ;  /* 0x00005e0000027625 */ /* 0x010fc800078e0205 */
[----:B--2---:R-:W-:Y:S01]  /*02b0*/  IMAD.U32 R22, R22, 0x10000, RZ ;  /* 0x0001000016167824 */ /* 0x004fe200078e00ff */
[----:B---3--:R-:W-:-:S03]  /*02c0*/  SHF.L.U32 R7, R7, 0x10, RZ ;  /* 0x0000001007077819 */ /* 0x008fc600000006ff */
[----:B-----5:R-:W-:Y:S01]  /*02d0*/  FMUL R8, R22, R23 ;  /* 0x0000001716087220 */ /* 0x020fe20000400000 */
[----:B------:R-:W-:Y:S01]  /*02e0*/  SHF.L.U32 R25, R25, 0x10, RZ ;  /* 0x0000001019197819 */ /* 0x000fe200000006ff */
[----:B------:R-:W-:Y:S02]  /*02f0*/  FMUL R7, R7, R20 ;  /* 0x0000001407077220 */ /* 0x000fe40000400000 */
[----:B------:R-:W-:Y:S01]  /*0300*/  FMUL R8, R8, R21 ;  /* 0x0000001508087220 */ /* 0x000fe20000400000 */
[----:B------:R-:W-:-:S03]  /*0310*/  SHF.L.U32 R6, R6, 0x10, RZ ;  /* 0x0000001006067819 */ /* 0x000fc600000006ff */
[----:B------:R-:W-:Y:S01]  /*0320*/  FFMA R7, R7, R4, R8 ;  /* 0x0000000407077223 */ /* 0x000fe20000000008 */
[----:B------:R-:W-:Y:S01]  /*0330*/  FMUL R26, R25, R26 ;  /* 0x0000001a191a7220 */ /* 0x000fe20000400000 */
[----:B------:R-:W-:-:S03]  /*0340*/  FMUL R6, R6, R29 ;  /* 0x0000001d06067220 */ /* 0x000fc60000400000 */
[----:B------:R-:W-:-:S04]  /*0350*/  FFMA R7, R26, R24, R7 ;  /* 0x000000181a077223 */ /* 0x000fc80000000007 */
[----:B------:R-:W-:Y:S01]  /*0360*/  FFMA R7, R6, R27, R7 ;  /* 0x0000001b06077223 */ /* 0x000fe20000000007 */
[----:B------:R-:W-:Y:S06]  /*0370*/  @P0 EXIT ;  /* 0x000000000000094d */ /* 0x000fec0003800000 */
[----:B------:R-:W-:Y:S01]  /*0380*/  STG.E [R2.64], R7 ;  /* 0x0000000702007986 */ /* 0x000fe2000c101904 */
[----:B------:R-:W-:Y:S05]  /*0390*/  EXIT ;  /* 0x000000000000794d */ /* 0x000fea0003800000 */
.L_x_0:
[----:B------:R-:W-:-:S00]  /*03a0*/  BRA `(.L_x_0) ;  /* 0xfffffff000007947 */ /* 0x000fc0000383ffff */
[----:B------:R-:W-:-:S00]  /*03b0*/  NOP ;  /* 0x0000000000007918 */ /* 0x000fc00000000000 */
        /* <DEDUP_REMOVED lines=12> */
.L_x_1:
